	.headerflags	@"EF_CUDA_TEXMODE_UNIFIED EF_CUDA_64BIT_ADDRESS EF_CUDA_ACCELERATORS EF_CUDA_SM90 EF_CUDA_VIRTUAL_SM(EF_CUDA_SM90)"
	.elftype	@"ET_EXEC"


//--------------------- .nv.info                  --------------------------
	.section	.nv.info,"",@"SHT_CUDA_INFO"
	.align	4


	//----- nvinfo : EIATTR_REGCOUNT
	.align		4
        /*0000*/ 	.byte	0x04, 0x2f
        /*0002*/ 	.short	(.L_3 - .L_2)
	.align		4
.L_2:
        /*0004*/ 	.word	index@(triton_poi_fused__native_batch_norm_legit_no_training_cat_relu_34)
        /*0008*/ 	.word	0x0000001c


	//----- nvinfo : EIATTR_MIN_STACK_SIZE
	.align		4
.L_3:
        /*000c*/ 	.byte	0x04, 0x12
        /*000e*/ 	.short	(.L_5 - .L_4)
	.align		4
.L_4:
        /*0010*/ 	.word	index@(triton_poi_fused__native_batch_norm_legit_no_training_cat_relu_34)
        /*0014*/ 	.word	0x00000000


	//----- nvinfo : EIATTR_FRAME_SIZE
	.align		4
.L_5:
        /*0018*/ 	.byte	0x04, 0x11
        /*001a*/ 	.short	(.L_7 - .L_6)
	.align		4
.L_6:
        /*001c*/ 	.word	index@(triton_poi_fused__native_batch_norm_legit_no_training_cat_relu_34)
        /*0020*/ 	.word	0x00000000


	//----- nvinfo : EIATTR_MIN_STACK_SIZE
	.align		4
.L_7:
        /*0024*/ 	.byte	0x04, 0x12
        /*0026*/ 	.short	(.L_9 - .L_8)
	.align		4
.L_8:
        /*0028*/ 	.word	index@(triton_poi_fused__native_batch_norm_legit_no_training_cat_relu_34)
        /*002c*/ 	.word	0x00000000
.L_9:


//--------------------- .nv.info.triton_poi_fused__native_batch_norm_legit_no_training_cat_relu_34 --------------------------
	.section	.nv.info.triton_poi_fused__native_batch_norm_legit_no_training_cat_relu_34,"",@"SHT_CUDA_INFO"
	.sectionflags	@""
	.align	4


	//----- nvinfo : EIATTR_CUDA_API_VERSION
	.align		4
        /*0000*/ 	.byte	0x04, 0x37
        /*0002*/ 	.short	(.L_11 - .L_10)
.L_10:
        /*0004*/ 	.word	0x0000007c


	//----- nvinfo : EIATTR_KPARAM_INFO
	.align		4
.L_11:
        /*0008*/ 	.byte	0x04, 0x17
        /*000a*/ 	.short	(.L_13 - .L_12)
.L_12:
        /*000c*/ 	.word	0x00000000
        /*0010*/ 	.short	0x0008
        /*0012*/ 	.short	0x0040
        /*0014*/ 	.byte	0x00, 0xf0, 0x11, 0x00


	//----- nvinfo : EIATTR_KPARAM_INFO
	.align		4
.L_13:
        /*0018*/ 	.byte	0x04, 0x17
        /*001a*/ 	.short	(.L_15 - .L_14)
.L_14:
        /*001c*/ 	.word	0x00000000
        /*0020*/ 	.short	0x0007
        /*0022*/ 	.short	0x0038
        /*0024*/ 	.byte	0x00, 0xf4, 0x21, 0x00


	//----- nvinfo : EIATTR_KPARAM_INFO
	.align		4
.L_15:
        /*0028*/ 	.byte	0x04, 0x17
        /*002a*/ 	.short	(.L_17 - .L_16)
.L_16:
        /*002c*/ 	.word	0x00000000
        /*0030*/ 	.short	0x0006
        /*0032*/ 	.short	0x0030
        /*0034*/ 	.byte	0x00, 0xf4, 0x21, 0x00


	//----- nvinfo : EIATTR_KPARAM_INFO
	.align		4
.L_17:
        /*0038*/ 	.byte	0x04, 0x17
        /*003a*/ 	.short	(.L_19 - .L_18)
.L_18:
        /*003c*/ 	.word	0x00000000
        /*0040*/ 	.short	0x0005
        /*0042*/ 	.short	0x0028
        /*0044*/ 	.byte	0x00, 0xf4, 0x21, 0x00


	//----- nvinfo : EIATTR_KPARAM_INFO
	.align		4
.L_19:
        /*0048*/ 	.byte	0x04, 0x17
        /*004a*/ 	.short	(.L_21 - .L_20)
.L_20:
        /*004c*/ 	.word	0x00000000
        /*0050*/ 	.short	0x0004
        /*0052*/ 	.short	0x0020
        /*0054*/ 	.byte	0x00, 0xf4, 0x21, 0x00


	//----- nvinfo : EIATTR_KPARAM_INFO
	.align		4
.L_21:
        /*0058*/ 	.byte	0x04, 0x17
        /*005a*/ 	.short	(.L_23 - .L_22)
.L_22:
        /*005c*/ 	.word	0x00000000
        /*0060*/ 	.short	0x0003
        /*0062*/ 	.short	0x0018
        /*0064*/ 	.byte	0x00, 0xf4, 0x21, 0x00


	//----- nvinfo : EIATTR_KPARAM_INFO
	.align		4
.L_23:
        /*0068*/ 	.byte	0x04, 0x17
        /*006a*/ 	.short	(.L_25 - .L_24)
.L_24:
        /*006c*/ 	.word	0x00000000
        /*0070*/ 	.short	0x0002
        /*0072*/ 	.short	0x0010
        /*0074*/ 	.byte	0x00, 0xf4, 0x21, 0x00


	//----- nvinfo : EIATTR_KPARAM_INFO
	.align		4
.L_25:
        /*0078*/ 	.byte	0x04, 0x17
        /*007a*/ 	.short	(.L_27 - .L_26)
.L_26:
        /*007c*/ 	.word	0x00000000
        /*0080*/ 	.short	0x0001
        /*0082*/ 	.short	0x0008
        /*0084*/ 	.byte	0x00, 0xf4, 0x21, 0x00


	//----- nvinfo : EIATTR_KPARAM_INFO
	.align		4
.L_27:
        /*0088*/ 	.byte	0x04, 0x17
        /*008a*/ 	.short	(.L_29 - .L_28)
.L_28:
        /*008c*/ 	.word	0x00000000
        /*0090*/ 	.short	0x0000
        /*0092*/ 	.short	0x0000
        /*0094*/ 	.byte	0x00, 0xf4, 0x21, 0x00


	//----- nvinfo : EIATTR_SPARSE_MMA_MASK
	.align		4
.L_29:
        /*0098*/ 	.byte	0x03, 0x50
        /*009a*/ 	.short	0x0000


	//----- nvinfo : EIATTR_MAXREG_COUNT
	.align		4
        /*009c*/ 	.byte	0x03, 0x1b
        /*009e*/ 	.short	0x00ff


	//----- nvinfo : EIATTR_EXIT_INSTR_OFFSETS
	.align		4
        /*00a0*/ 	.byte	0x04, 0x1c
        /*00a2*/ 	.short	(.L_31 - .L_30)


	//   ....[0]....
.L_30:
        /*00a4*/ 	.word	0x00000680


	//   ....[1]....
        /*00a8*/ 	.word	0x000006a0


	//----- nvinfo : EIATTR_REQNTID
	.align		4
.L_31:
        /*00ac*/ 	.byte	0x04, 0x10
        /*00ae*/ 	.short	(.L_33 - .L_32)
.L_32:
        /*00b0*/ 	.word	0x00000080
        /*00b4*/ 	.word	0x00000001
        /*00b8*/ 	.word	0x00000001


	//----- nvinfo : EIATTR_CBANK_PARAM_SIZE
	.align		4
.L_33:
        /*00bc*/ 	.byte	0x03, 0x19
        /*00be*/ 	.short	0x0044


	//----- nvinfo : EIATTR_PARAM_CBANK
	.align		4
        /*00c0*/ 	.byte	0x04, 0x0a
        /*00c2*/ 	.short	(.L_35 - .L_34)
	.align		4
.L_34:
        /*00c4*/ 	.word	index@(.nv.constant0.triton_poi_fused__native_batch_norm_legit_no_training_cat_relu_34)
        /*00c8*/ 	.short	0x0210
        /*00ca*/ 	.short	0x0044


	//----- nvinfo : EIATTR_SW_WAR
	.align		4
.L_35:
        /*00cc*/ 	.byte	0x04, 0x36
        /*00ce*/ 	.short	(.L_37 - .L_36)
.L_36:
        /*00d0*/ 	.word	0x00000008
.L_37:


//--------------------- .nv.callgraph             --------------------------
	.section	.nv.callgraph,"",@"SHT_CUDA_CALLGRAPH"
	.align	4
	.sectionentsize	8
	.align		4
        /*0000*/ 	.word	0x00000000
	.align		4
        /*0004*/ 	.word	0xffffffff
	.align		4
        /*0008*/ 	.word	0x00000000
	.align		4
        /*000c*/ 	.word	0xfffffffe
	.align		4
        /*0010*/ 	.word	0x00000000
	.align		4
        /*0014*/ 	.word	0xfffffffd
	.align		4
        /*0018*/ 	.word	0x00000000
	.align		4
        /*001c*/ 	.word	0xfffffffc


//--------------------- .nv.constant4             --------------------------
	.section	.nv.constant4,"a",@progbits
	.align	8
	.align		8
.nv.constant4:
        /*0000*/ 	.dword	_$_str
	.align		8
        /*0008*/ 	.dword	_$_str_$_2


//--------------------- .text.triton_poi_fused__native_batch_norm_legit_no_training_cat_relu_34 --------------------------
	.section	.text.triton_poi_fused__native_batch_norm_legit_no_training_cat_relu_34,"ax",@progbits
	.align	128
        .global         triton_poi_fused__native_batch_norm_legit_no_training_cat_relu_34
        .type           triton_poi_fused__native_batch_norm_legit_no_training_cat_relu_34,@function
        .size           triton_poi_fused__native_batch_norm_legit_no_training_cat_relu_34,(.L_x_1 - triton_poi_fused__native_batch_norm_legit_no_training_cat_relu_34)
        .other          triton_poi_fused__native_batch_norm_legit_no_training_cat_relu_34,@"STO_CUDA_ENTRY STV_DEFAULT"
triton_poi_fused__native_batch_norm_legit_no_training_cat_relu_34:
.text.triton_poi_fused__native_batch_norm_legit_no_training_cat_relu_34:
[----:B------:R-:W0:Y:S01]  /*0000*/  LDC R1, c[0x0][0x28] ;  /* 0x00000a00ff017b82 */ /* 0x000e220000000800 */
[----:B------:R-:W1:Y:S07]  /*0010*/  S2R R0, SR_TID.X ;  /* 0x0000000000007919 */ /* 0x000e6e0000002100 */
[----:B------:R-:W2:Y:S01]  /*0020*/  LDC.64 R4, c[0x0][0x228] ;  /* 0x00008a00ff047b82 */ /* 0x000ea20000000a00 */
[----:B------:R-:W-:Y:S01]  /*0030*/  IMAD.MOV.U32 R6, RZ, RZ, RZ ;  /* 0x000000ffff067224 */ /* 0x000fe200078e00ff */
[----:B------:R-:W-:Y:S01]  /*0040*/  ULDC.64 UR4, c[0x0][0x208] ;  /* 0x0000820000047ab9 */ /* 0x000fe20000000a00 */
[----:B------:R-:W3:Y:S01]  /*0050*/  S2R R3, SR_CTAID.X ;  /* 0x0000000000037919 */ /* 0x000ee20000002500 */
[----:B------:R-:W-:Y:S01]  /*0060*/  IMAD.MOV.U32 R10, RZ, RZ, RZ ;  /* 0x000000ffff0a7224 */ /* 0x000fe200078e00ff */
[----:B------:R-:W-:-:S03]  /*0070*/  ULDC.64 UR6, c[0x0][0x218] ;  /* 0x0000860000067ab9 */ /* 0x000fc60000000a00 */
[----:B------:R-:W4:Y:S01]  /*0080*/  LDC.64 R14, c[0x0][0x220] ;  /* 0x00008800ff0e7b82 */ /* 0x000f220000000a00 */
[----:B-1----:R-:W-:-:S05]  /*0090*/  IMAD.SHL.U32 R0, R0, 0x2, RZ ;  /* 0x0000000200007824 */ /* 0x002fca00078e00ff */
[----:B------:R-:W-:-:S05]  /*00a0*/  LOP3.LUT R0, R0, 0xfe, RZ, 0xc0, !PT ;  /* 0x000000fe00007812 */ /* 0x000fca00078ec0ff */
[----:B---3--:R-:W-:-:S05]  /*00b0*/  IMAD R0, R3, 0x100, R0 ;  /* 0x0000010003007824 */ /* 0x008fca00078e0200 */
[----:B------:R-:W-:Y:S02]  /*00c0*/  SHF.R.S32.HI R3, RZ, 0x1f, R0 ;  /* 0x0000001fff037819 */ /* 0x000fe40000011400 */
[----:B------:R-:W-:Y:S02]  /*00d0*/  ISETP.GE.AND P0, PT, R0, 0x8800, PT ;  /* 0x000088000000780c */ /* 0x000fe40003f06270 */
[----:B------:R-:W-:-:S04]  /*00e0*/  LEA.HI R3, R3, R0, RZ, 0x4 ;  /* 0x0000000003037211 */ /* 0x000fc800078f20ff */
[----:B------:R-:W-:-:S05]  /*00f0*/  SHF.R.S32.HI R11, RZ, 0x4, R3 ;  /* 0x00000004ff0b7819 */ /* 0x000fca0000011403 */
[----:B------:R-:W-:-:S05]  /*0100*/  IMAD.HI R2, R11, 0x78787879, RZ ;  /* 0x787878790b027827 */ /* 0x000fca00078e02ff */
[----:B------:R-:W-:-:S04]  /*0110*/  SHF.R.U32.HI R7, RZ, 0x1f, R2 ;  /* 0x0000001fff077819 */ /* 0x000fc80000011602 */
[----:B------:R-:W-:-:S05]  /*0120*/  LEA.HI.SX32 R2, R2, R7, 0x18 ;  /* 0x0000000702027211 */ /* 0x000fca00078fc2ff */
[----:B------:R-:W-:-:S04]  /*0130*/  IMAD R11, R2, -0x220, R11 ;  /* 0xfffffde0020b7824 */ /* 0x000fc800078e020b */
[----:B--2---:R-:W-:-:S05]  /*0140*/  IMAD.WIDE R4, R11, 0x4, R4 ;  /* 0x000000040b047825 */ /* 0x004fca00078e0204 */
[----:B------:R-:W2:Y:S04]  /*0150*/  @!P0 LDG.E.EL R6, desc[UR4][R4.64] ;  /* 0x0000000404068981 */ /* 0x000ea8000c2e1900 */
[----:B------:R1:W3:Y:S01]  /*0160*/  @!P0 LDG.E.EL R10, desc[UR4][R4.64] ;  /* 0x00000004040a8981 */ /* 0x0002e2000c2e1900 */
[----:B------:R-:W-:Y:S01]  /*0170*/  IMAD.HI R2, R0, 0x78787879, RZ ;  /* 0x7878787900027827 */ /* 0x000fe200078e02ff */
[----:B------:R-:W-:-:S03]  /*0180*/  LOP3.LUT R7, R3, 0xfffffff0, RZ, 0xc0, !PT ;  /* 0xfffffff003077812 */ /* 0x000fc600078ec0ff */
[----:B------:R-:W-:Y:S01]  /*0190*/  IMAD.SHL.U32 R12, R11, 0x10, RZ ;  /* 0x000000100b0c7824 */ /* 0x000fe200078e00ff */
[----:B------:R-:W-:Y:S02]  /*01a0*/  SHF.R.U32.HI R9, RZ, 0x1f, R2 ;  /* 0x0000001fff097819 */ /* 0x000fe40000011602 */
[----:B------:R-:W-:Y:S02]  /*01b0*/  IADD3 R7, R0, -R7, RZ ;  /* 0x8000000700077210 */ /* 0x000fe40007ffe0ff */
[----:B------:R-:W-:Y:S02]  /*01c0*/  LEA.HI.SX32 R9, R2, R9, 0x14 ;  /* 0x0000000902097211 */ /* 0x000fe400078fa2ff */
[----:B------:R-:W5:Y:S03]  /*01d0*/  LDC.64 R2, c[0x0][0x210] ;  /* 0x00008400ff027b82 */ /* 0x000f660000000a00 */
[----:B------:R-:W-:-:S02]  /*01e0*/  IMAD.SHL.U32 R13, R9, 0x200, RZ ;  /* 0x00000200090d7824 */ /* 0x000fc400078e00ff */
[----:B------:R-:W-:-:S03]  /*01f0*/  IMAD R8, R9, -0x2200, R0 ;  /* 0xffffde0009087824 */ /* 0x000fc600078e0200 */
[--C-:B-1----:R-:W-:Y:S01]  /*0200*/  IADD3 R4, P1, P2, R12, R7, R13.reuse ;  /* 0x000000070c047210 */ /* 0x102fe20007a3e00d */
[----:B------:R-:W-:Y:S01]  /*0210*/  IMAD R25, R9, 0x2000, R8 ;  /* 0x0000200009197824 */ /* 0x000fe200078e0208 */
[----:B------:R-:W-:Y:S01]  /*0220*/  SHF.R.S32.HI R12, RZ, 0x1f, R12 ;  /* 0x0000001fff0c7819 */ /* 0x000fe2000001140c */
[----:B------:R-:W1:Y:S01]  /*0230*/  LDC.64 R8, c[0x0][0x238] ;  /* 0x00008e00ff087b82 */ /* 0x000e620000000a00 */
[----:B------:R-:W-:Y:S02]  /*0240*/  SHF.R.S32.HI R17, RZ, 0x1f, R13 ;  /* 0x0000001fff117819 */ /* 0x000fe4000001140d */
[----:B------:R-:W-:Y:S02]  /*0250*/  SHF.R.S32.HI R7, RZ, 0x1f, R7 ;  /* 0x0000001fff077819 */ /* 0x000fe40000011407 */
[----:B------:R-:W-:Y:S02]  /*0260*/  LEA R20, P3, R4, UR6, 0x2 ;  /* 0x0000000604147c11 */ /* 0x000fe4000f8610ff */
[----:B------:R-:W-:-:S02]  /*0270*/  IADD3.X R7, R12, R7, R17, P1, P2 ;  /* 0x000000070c077210 */ /* 0x000fc40000fe4411 */
[----:B------:R-:W1:Y:S01]  /*0280*/  LDC.64 R12, c[0x0][0x230] ;  /* 0x00008c00ff0c7b82 */ /* 0x000e620000000a00 */
[C---:B------:R-:W-:Y:S02]  /*0290*/  ISETP.GE.AND P2, PT, R11.reuse, 0x200, PT ;  /* 0x000002000b00780c */ /* 0x040fe40003f46270 */
[----:B------:R-:W-:Y:S01]  /*02a0*/  ISETP.GT.AND P1, PT, R11, 0x1ff, !P0 ;  /* 0x000001ff0b00780c */ /* 0x000fe20004724270 */
[----:B-----5:R-:W-:Y:S01]  /*02b0*/  IMAD.WIDE R24, R25, 0x4, R2 ;  /* 0x0000000419187825 */ /* 0x020fe200078e0202 */
[----:B------:R-:W-:Y:S02]  /*02c0*/  ISETP.LT.AND P4, PT, R0, 0x8800, !P2 ;  /* 0x000088000000780c */ /* 0x000fe40005781270 */
[----:B------:R-:W-:Y:S02]  /*02d0*/  CS2R R2, SRZ ;  /* 0x0000000000027805 */ /* 0x000fe4000001ff00 */
[----:B------:R-:W-:Y:S02]  /*02e0*/  LEA.HI.X R21, R4, UR7, R7, 0x2, P3 ;  /* 0x0000000704157c11 */ /* 0x000fe400098f1407 */
[----:B------:R-:W-:Y:S01]  /*02f0*/  CS2R R4, SRZ ;  /* 0x0000000000047805 */ /* 0x000fe2000001ff00 */
[----:B------:R-:W-:Y:S01]  /*0300*/  HFMA2.MMA R7, -RZ, RZ, 0, 0 ;  /* 0x00000000ff077435 */ /* 0x000fe200000001ff */
[----:B----4-:R-:W-:Y:S01]  /*0310*/  IMAD.WIDE R22, R11, 0x4, R14 ;  /* 0x000000040b167825 */ /* 0x010fe200078e020e */
[----:B------:R-:W-:-:S03]  /*0320*/  CS2R R14, SRZ ;  /* 0x00000000000e7805 */ /* 0x000fc6000001ff00 */
[----:B------:R4:W5:Y:S04]  /*0330*/  @P1 LDG.E.64 R4, desc[UR4][R20.64+-0x8000] ;  /* 0xff80000414041981 */ /* 0x000968000c1e1b00 */
[----:B------:R-:W5:Y:S01]  /*0340*/  @P4 LDG.E.64 R2, desc[UR4][R24.64] ;  /* 0x0000000418024981 */ /* 0x000f62000c1e1b00 */
[----:B-1----:R-:W-:-:S03]  /*0350*/  IMAD.WIDE R8, R11, 0x4, R8 ;  /* 0x000000040b087825 */ /* 0x002fc600078e0208 */
[----:B------:R-:W5:Y:S01]  /*0360*/  @!P0 LDG.E.EL R7, desc[UR4][R22.64] ;  /* 0x0000000416078981 */ /* 0x000f62000c2e1900 */
[----:B0-----:R-:W-:Y:S01]  /*0370*/  IMAD.WIDE R12, R11, 0x4, R12 ;  /* 0x000000040b0c7825 */ /* 0x001fe200078e020c */
[----:B------:R-:W-:Y:S02]  /*0380*/  MOV R11, RZ ;  /* 0x000000ff000b7202 */ /* 0x000fe40000000f00 */
[----:B------:R-:W5:Y:S01]  /*0390*/  @!P0 LDG.E.EL R14, desc[UR4][R22.64] ;  /* 0x00000004160e8981 */ /* 0x000f62000c2e1900 */
[----:B------:R-:W-:Y:S02]  /*03a0*/  IMAD.MOV.U32 R18, RZ, RZ, RZ ;  /* 0x000000ffff127224 */ /* 0x000fe400078e00ff */
[----:B------:R-:W-:Y:S01]  /*03b0*/  IMAD.MOV.U32 R16, RZ, RZ, RZ ;  /* 0x000000ffff107224 */ /* 0x000fe200078e00ff */
[----:B------:R-:W5:Y:S04]  /*03c0*/  @!P0 LDG.E.EL R15, desc[UR4][R8.64] ;  /* 0x00000004080f8981 */ /* 0x000f68000c2e1900 */
[----:B------:R-:W5:Y:S04]  /*03d0*/  @!P0 LDG.E.EL R18, desc[UR4][R12.64] ;  /* 0x000000040c128981 */ /* 0x000f68000c2e1900 */
[----:B------:R0:W5:Y:S04]  /*03e0*/  @!P0 LDG.E.EL R16, desc[UR4][R12.64] ;  /* 0x000000040c108981 */ /* 0x000168000c2e1900 */
[----:B------:R1:W5:Y:S01]  /*03f0*/  @!P0 LDG.E.EL R11, desc[UR4][R8.64] ;  /* 0x00000004080b8981 */ /* 0x000362000c2e1900 */
[----:B----4-:R-:W-:Y:S01]  /*0400*/  IMAD.MOV.U32 R21, RZ, RZ, 0x3e800000 ;  /* 0x3e800000ff157424 */ /* 0x010fe200078e00ff */
[----:B0-----:R-:W0:Y:S08]  /*0410*/  LDC.64 R12, c[0x0][0x240] ;  /* 0x00009000ff0c7b82 */ /* 0x001e300000000a00 */
[----:B-1----:R-:W1:Y:S01]  /*0420*/  LDC.64 R8, c[0x0][0x248] ;  /* 0x00009200ff087b82 */ /* 0x002e620000000a00 */
[----:B0-----:R-:W-:-:S04]  /*0430*/  IMAD.WIDE R12, R0, 0x4, R12 ;  /* 0x00000004000c7825 */ /* 0x001fc800078e020c */
[----:B-1----:R-:W-:-:S04]  /*0440*/  IMAD.WIDE R8, R0, 0x4, R8 ;  /* 0x0000000400087825 */ /* 0x002fc800078e0208 */
[----:B--2---:R-:W-:-:S04]  /*0450*/  FADD R6, R6, 9.9999997473787516356e-06 ;  /* 0x3727c5ac06067421 */ /* 0x004fc80000000000 */
[----:B------:R-:W0:Y:S01]  /*0460*/  MUFU.SQRT R17, R6 ;  /* 0x0000000600117308 */ /* 0x000e220000002000 */
[----:B---3--:R-:W-:-:S07]  /*0470*/  FADD R10, R10, 9.9999997473787516356e-06 ;  /* 0x3727c5ac0a0a7421 */ /* 0x008fce0000000000 */
[----:B------:R-:W1:Y:S01]  /*0480*/  MUFU.SQRT R19, R10 ;  /* 0x0000000a00137308 */ /* 0x000e620000002000 */
[C---:B0-----:R-:W-:Y:S02]  /*0490*/  FSETP.GT.AND P6, PT, R17.reuse, 8.50705917302346158658e+37, PT ;  /* 0x7e8000001100780b */ /* 0x041fe40003fc4000 */
[----:B------:R-:W-:Y:S02]  /*04a0*/  FSETP.GEU.AND P3, PT, R17, 1.175494350822287508e-38, PT ;  /* 0x008000001100780b */ /* 0x000fe40003f6e000 */
[----:B------:R-:W-:Y:S02]  /*04b0*/  FSEL R20, R21, 1, P6 ;  /* 0x3f80000015147808 */ /* 0x000fe40003000000 */
[----:B-1----:R-:W-:-:S07]  /*04c0*/  FSETP.GT.AND P5, PT, R19, 8.50705917302346158658e+37, PT ;  /* 0x7e8000001300780b */ /* 0x002fce0003fa4000 */
[----:B------:R-:W-:Y:S01]  /*04d0*/  @P6 FMUL R17, R17, 0.25 ;  /* 0x3e80000011116820 */ /* 0x000fe20000400000 */
[----:B------:R-:W-:-:S03]  /*04e0*/  FSETP.GEU.AND P6, PT, R19, 1.175494350822287508e-38, PT ;  /* 0x008000001300780b */ /* 0x000fc60003fce000 */
[----:B------:R-:W-:Y:S02]  /*04f0*/  @!P3 FMUL R17, R17, 16777216 ;  /* 0x4b8000001111b820 */ /* 0x000fe40000400000 */
[----:B------:R-:W-:-:S08]  /*0500*/  @P5 FMUL R19, R19, 0.25 ;  /* 0x3e80000013135820 */ /* 0x000fd00000400000 */
[----:B------:R-:W-:Y:S01]  /*0510*/  @!P6 FMUL R19, R19, 16777216 ;  /* 0x4b8000001313e820 */ /* 0x000fe20000400000 */
[----:B------:R-:W0:Y:S01]  /*0520*/  MUFU.RCP R17, R17 ;  /* 0x0000001100117308 */ /* 0x000e220000001000 */
[----:B------:R-:W-:-:S07]  /*0530*/  FSEL R6, R21, 1, P5 ;  /* 0x3f80000015067808 */ /* 0x000fce0002800000 */
[----:B------:R-:W1:Y:S01]  /*0540*/  MUFU.RCP R19, R19 ;  /* 0x0000001300137308 */ /* 0x000e620000001000 */
[----:B-----5:R-:W-:Y:S02]  /*0550*/  SEL R2, R2, RZ, P4 ;  /* 0x000000ff02027207 */ /* 0x020fe40002000000 */
[----:B------:R-:W-:Y:S01]  /*0560*/  SEL R3, R3, RZ, P4 ;  /* 0x000000ff03037207 */ /* 0x000fe20002000000 */
[----:B------:R-:W-:Y:S01]  /*0570*/  @!P3 FMUL R20, R20, 16777216 ;  /* 0x4b8000001414b820 */ /* 0x000fe20000400000 */
[----:B------:R-:W-:Y:S01]  /*0580*/  @P2 SEL R2, R4, RZ, P1 ;  /* 0x000000ff04022207 */ /* 0x000fe20000800000 */
[----:B------:R-:W-:Y:S01]  /*0590*/  @!P6 FMUL R6, R6, 16777216 ;  /* 0x4b8000000606e820 */ /* 0x000fe20000400000 */
[----:B------:R-:W-:Y:S01]  /*05a0*/  @P2 SEL R3, R5, RZ, P1 ;  /* 0x000000ff05032207 */ /* 0x000fe20000800000 */
[----:B0-----:R-:W-:Y:S02]  /*05b0*/  FMUL R20, R17, R20 ;  /* 0x0000001411147220 */ /* 0x001fe40000400000 */
[----:B------:R-:W-:-:S02]  /*05c0*/  FADD R7, R2, -R7 ;  /* 0x8000000702077221 */ /* 0x000fc40000000000 */
[----:B------:R-:W-:Y:S01]  /*05d0*/  FADD R14, R3, -R14 ;  /* 0x8000000e030e7221 */ /* 0x000fe20000000000 */
[----:B-1----:R-:W-:Y:S01]  /*05e0*/  FMUL R19, R19, R6 ;  /* 0x0000000613137220 */ /* 0x002fe20000400000 */
[----:B------:R-:W-:-:S03]  /*05f0*/  FMUL R20, R7, R20 ;  /* 0x0000001407147220 */ /* 0x000fc60000400000 */
[----:B------:R-:W-:Y:S01]  /*0600*/  FMUL R14, R14, R19 ;  /* 0x000000130e0e7220 */ /* 0x000fe20000400000 */
[----:B------:R-:W-:-:S03]  /*0610*/  FFMA R15, R20, R18, R15 ;  /* 0x00000012140f7223 */ /* 0x000fc6000000000f */
[----:B------:R-:W-:Y:S02]  /*0620*/  FFMA R11, R14, R16, R11 ;  /* 0x000000100e0b7223 */ /* 0x000fe4000000000b */
[----:B------:R-:W-:Y:S01]  /*0630*/  FSETP.GEU.AND P1, PT, R15, RZ, PT ;  /* 0x000000ff0f00720b */ /* 0x000fe20003f2e000 */
[----:B------:R0:W-:Y:S02]  /*0640*/  @!P0 STG.E.64 desc[UR4][R12.64], R2 ;  /* 0x000000020c008986 */ /* 0x0001e4000c101b04 */
[----:B------:R-:W-:Y:S02]  /*0650*/  FSETP.GEU.AND P2, PT, R11, RZ, PT ;  /* 0x000000ff0b00720b */ /* 0x000fe40003f4e000 */
[----:B------:R-:W-:Y:S02]  /*0660*/  FSEL R10, R15, RZ, P1 ;  /* 0x000000ff0f0a7208 */ /* 0x000fe40000800000 */
[----:B------:R-:W-:Y:S01]  /*0670*/  FSEL R11, R11, RZ, P2 ;  /* 0x000000ff0b0b7208 */ /* 0x000fe20001000000 */
[----:B0-----:R-:W-:Y:S08]  /*0680*/  @P0 EXIT ;  /* 0x000000000000094d */ /* 0x001ff00003800000 */
[----:B------:R-:W-:Y:S01]  /*0690*/  STG.E.64 desc[UR4][R8.64], R10 ;  /* 0x0000000a08007986 */ /* 0x000fe2000c101b04 */
[----:B------:R-:W-:Y:S05]  /*06a0*/  EXIT ;  /* 0x000000000000794d */ /* 0x000fea0003800000 */
.L_x_0:
[----:B------:R-:W-:-:S00]  /*06b0*/  BRA `(.L_x_0) ;  /* 0xfffffffc00fc7947 */ /* 0x000fc0000383ffff */
[----:B------:R-:W-:-:S00]  /*06c0*/  NOP ;  /* 0x0000000000007918 */ /* 0x000fc00000000000 */
        /* <DEDUP_REMOVED lines=11> */
.L_x_1:


//--------------------- .nv.global.init           --------------------------
	.section	.nv.global.init,"aw",@progbits
.nv.global.init:
	.type		_$_str,@object
	.size		_$_str,(_$_str_$_2 - _$_str)
_$_str:
        /*0000*/ 	.byte	0x5f, 0x5f, 0x43, 0x55, 0x44, 0x41, 0x5f, 0x46, 0x54, 0x5a, 0x00
	.type		_$_str_$_2,@object
	.size		_$_str_$_2,(.L_1 - _$_str_$_2)
_$_str_$_2:
        /*000b*/ 	.byte	0x5f, 0x5f, 0x43, 0x55, 0x44, 0x41, 0x5f, 0x50, 0x52, 0x45, 0x43, 0x5f, 0x53, 0x51, 0x52, 0x54
        /*001b*/ 	.byte	0x00
.L_1:


//--------------------- .nv.constant0.triton_poi_fused__native_batch_norm_legit_no_training_cat_relu_34 --------------------------
	.section	.nv.constant0.triton_poi_fused__native_batch_norm_legit_no_training_cat_relu_34,"a",@progbits
	.sectionflags	@""
	.align	4
.nv.constant0.triton_poi_fused__native_batch_norm_legit_no_training_cat_relu_34:
	.zero		596
